//
// Generated by NVIDIA NVVM Compiler
//
// Compiler Build ID: CL-36424714
// Cuda compilation tools, release 13.0, V13.0.88
// Based on NVVM 20.0.0
//

.version 9.0
.target sm_100
.address_size 64

	// .globl	_ZN3cub18CUB_300001_SM_10006detail11EmptyKernelIvEEvv
.global .align 1 .b8 _ZN41_INTERNAL_34e3e5d4_4_k_cu_f8406be2_2187354cuda3std3__45__cpo5beginE[1];
.global .align 1 .b8 _ZN41_INTERNAL_34e3e5d4_4_k_cu_f8406be2_2187354cuda3std3__45__cpo3endE[1];
.global .align 1 .b8 _ZN41_INTERNAL_34e3e5d4_4_k_cu_f8406be2_2187354cuda3std3__45__cpo6cbeginE[1];
.global .align 1 .b8 _ZN41_INTERNAL_34e3e5d4_4_k_cu_f8406be2_2187354cuda3std3__45__cpo4cendE[1];
.global .align 1 .b8 _ZN41_INTERNAL_34e3e5d4_4_k_cu_f8406be2_2187354cuda3std3__45__cpo6rbeginE[1];
.global .align 1 .b8 _ZN41_INTERNAL_34e3e5d4_4_k_cu_f8406be2_2187354cuda3std3__45__cpo4rendE[1];
.global .align 1 .b8 _ZN41_INTERNAL_34e3e5d4_4_k_cu_f8406be2_2187354cuda3std3__45__cpo7crbeginE[1];
.global .align 1 .b8 _ZN41_INTERNAL_34e3e5d4_4_k_cu_f8406be2_2187354cuda3std3__45__cpo5crendE[1];
.global .align 1 .b8 _ZN41_INTERNAL_34e3e5d4_4_k_cu_f8406be2_2187354cuda3std3__443_GLOBAL__N__34e3e5d4_4_k_cu_f8406be2_2187356ignoreE[1];
.global .align 1 .b8 _ZN41_INTERNAL_34e3e5d4_4_k_cu_f8406be2_2187354cuda3std3__419piecewise_constructE[1];
.global .align 1 .b8 _ZN41_INTERNAL_34e3e5d4_4_k_cu_f8406be2_2187354cuda3std3__48in_placeE[1];
.global .align 1 .b8 _ZN41_INTERNAL_34e3e5d4_4_k_cu_f8406be2_2187354cuda3std3__420unreachable_sentinelE[1];
.global .align 1 .b8 _ZN41_INTERNAL_34e3e5d4_4_k_cu_f8406be2_2187354cuda3std3__47nulloptE[1];
.global .align 1 .b8 _ZN41_INTERNAL_34e3e5d4_4_k_cu_f8406be2_2187354cuda3std3__48unexpectE[1];
.global .align 1 .b8 _ZN41_INTERNAL_34e3e5d4_4_k_cu_f8406be2_2187354cuda3std6ranges3__45__cpo4swapE[1];
.global .align 1 .b8 _ZN41_INTERNAL_34e3e5d4_4_k_cu_f8406be2_2187354cuda3std6ranges3__45__cpo9iter_moveE[1];
.global .align 1 .b8 _ZN41_INTERNAL_34e3e5d4_4_k_cu_f8406be2_2187354cuda3std6ranges3__45__cpo5beginE[1];
.global .align 1 .b8 _ZN41_INTERNAL_34e3e5d4_4_k_cu_f8406be2_2187354cuda3std6ranges3__45__cpo3endE[1];
.global .align 1 .b8 _ZN41_INTERNAL_34e3e5d4_4_k_cu_f8406be2_2187354cuda3std6ranges3__45__cpo6cbeginE[1];
.global .align 1 .b8 _ZN41_INTERNAL_34e3e5d4_4_k_cu_f8406be2_2187354cuda3std6ranges3__45__cpo4cendE[1];
.global .align 1 .b8 _ZN41_INTERNAL_34e3e5d4_4_k_cu_f8406be2_2187354cuda3std6ranges3__45__cpo7advanceE[1];
.global .align 1 .b8 _ZN41_INTERNAL_34e3e5d4_4_k_cu_f8406be2_2187354cuda3std6ranges3__45__cpo9iter_swapE[1];
.global .align 1 .b8 _ZN41_INTERNAL_34e3e5d4_4_k_cu_f8406be2_2187354cuda3std6ranges3__45__cpo4nextE[1];
.global .align 1 .b8 _ZN41_INTERNAL_34e3e5d4_4_k_cu_f8406be2_2187354cuda3std6ranges3__45__cpo4prevE[1];
.global .align 1 .b8 _ZN41_INTERNAL_34e3e5d4_4_k_cu_f8406be2_2187354cuda3std6ranges3__45__cpo4dataE[1];
.global .align 1 .b8 _ZN41_INTERNAL_34e3e5d4_4_k_cu_f8406be2_2187354cuda3std6ranges3__45__cpo5cdataE[1];
.global .align 1 .b8 _ZN41_INTERNAL_34e3e5d4_4_k_cu_f8406be2_2187354cuda3std6ranges3__45__cpo4sizeE[1];
.global .align 1 .b8 _ZN41_INTERNAL_34e3e5d4_4_k_cu_f8406be2_2187354cuda3std6ranges3__45__cpo5ssizeE[1];
.global .align 1 .b8 _ZN41_INTERNAL_34e3e5d4_4_k_cu_f8406be2_2187354cuda3std6ranges3__45__cpo8distanceE[1];
.global .align 1 .b8 _ZN41_INTERNAL_34e3e5d4_4_k_cu_f8406be2_2187356thrust24THRUST_300001_SM_1000_NS8cuda_cub3parE[1];
.global .align 1 .b8 _ZN41_INTERNAL_34e3e5d4_4_k_cu_f8406be2_2187356thrust24THRUST_300001_SM_1000_NS8cuda_cub10par_nosyncE[1];
.global .align 1 .b8 _ZN41_INTERNAL_34e3e5d4_4_k_cu_f8406be2_2187356thrust24THRUST_300001_SM_1000_NS6system6detail10sequential3seqE[1];
.global .align 1 .b8 _ZN41_INTERNAL_34e3e5d4_4_k_cu_f8406be2_2187356thrust24THRUST_300001_SM_1000_NS6system3cpp3parE[1];
.global .align 1 .b8 _ZN41_INTERNAL_34e3e5d4_4_k_cu_f8406be2_2187356thrust24THRUST_300001_SM_1000_NS12placeholders2_1E[1];
.global .align 1 .b8 _ZN41_INTERNAL_34e3e5d4_4_k_cu_f8406be2_2187356thrust24THRUST_300001_SM_1000_NS12placeholders2_2E[1];
.global .align 1 .b8 _ZN41_INTERNAL_34e3e5d4_4_k_cu_f8406be2_2187356thrust24THRUST_300001_SM_1000_NS12placeholders2_3E[1];
.global .align 1 .b8 _ZN41_INTERNAL_34e3e5d4_4_k_cu_f8406be2_2187356thrust24THRUST_300001_SM_1000_NS12placeholders2_4E[1];
.global .align 1 .b8 _ZN41_INTERNAL_34e3e5d4_4_k_cu_f8406be2_2187356thrust24THRUST_300001_SM_1000_NS12placeholders2_5E[1];
.global .align 1 .b8 _ZN41_INTERNAL_34e3e5d4_4_k_cu_f8406be2_2187356thrust24THRUST_300001_SM_1000_NS12placeholders2_6E[1];
.global .align 1 .b8 _ZN41_INTERNAL_34e3e5d4_4_k_cu_f8406be2_2187356thrust24THRUST_300001_SM_1000_NS12placeholders2_7E[1];
.global .align 1 .b8 _ZN41_INTERNAL_34e3e5d4_4_k_cu_f8406be2_2187356thrust24THRUST_300001_SM_1000_NS12placeholders2_8E[1];
.global .align 1 .b8 _ZN41_INTERNAL_34e3e5d4_4_k_cu_f8406be2_2187356thrust24THRUST_300001_SM_1000_NS12placeholders2_9E[1];
.global .align 1 .b8 _ZN41_INTERNAL_34e3e5d4_4_k_cu_f8406be2_2187356thrust24THRUST_300001_SM_1000_NS12placeholders3_10E[1];
.global .align 1 .b8 _ZN41_INTERNAL_34e3e5d4_4_k_cu_f8406be2_2187356thrust24THRUST_300001_SM_1000_NS3seqE[1];
.global .align 1 .b8 _ZN41_INTERNAL_34e3e5d4_4_k_cu_f8406be2_2187356thrust24THRUST_300001_SM_1000_NS6deviceE[1];

.visible .entry _ZN3cub18CUB_300001_SM_10006detail11EmptyKernelIvEEvv()
{


	ret;

}


// ===== COMPILED SASS (sm_100) =====

	.target	sm_100

	.elftype	@"ET_EXEC"


//--------------------- .note.nv.tkinfo           --------------------------
	.section	.note.nv.tkinfo,"",@"SHT_NOTE"
	.sectionflags	@"SHF_NOTE_NV_TKINFO"
	.tkinfo
        /*0018*/ 	.word	0x00000002
        /*0030*/ 	.string	""
        /*0030*/ 	.string	"ptxas"
        /*0030*/ 	.string	"Cuda compilation tools, release 13.0, V13.0.88"
        /*0030*/ 	.string	"Build cuda_13.0.r13.0/compiler.36424714_0"
        /*0030*/ 	.string	"-arch sm_100 -m 64 "



//--------------------- .note.nv.cuinfo           --------------------------
	.section	.note.nv.cuinfo,"",@"SHT_NOTE"
	.sectionflags	@"SHF_NOTE_NV_CUINFO"
        /*0018*/ 	.short	0x0002
        /*001a*/ 	.short	0x0064
        /*001c*/ 	.short	0x0082
	.zero		2


//--------------------- .nv.info                  --------------------------
	.section	.nv.info,"",@"SHT_CUDA_INFO"
	.align	4


	//----- nvinfo : EIATTR_REGCOUNT
	.align		4
        /*0000*/ 	.byte	0x04, 0x2f
        /*0002*/ 	.short	(.L_46 - .L_45)
	.align		4
.L_45:
        /*0004*/ 	.word	index@(_ZN3cub18CUB_300001_SM_10006detail11EmptyKernelIvEEvv)
        /*0008*/ 	.word	0x00000004


	//----- nvinfo : EIATTR_FRAME_SIZE
	.align		4
.L_46:
        /*000c*/ 	.byte	0x04, 0x11
        /*000e*/ 	.short	(.L_48 - .L_47)
	.align		4
.L_47:
        /*0010*/ 	.word	index@(_ZN3cub18CUB_300001_SM_10006detail11EmptyKernelIvEEvv)
        /*0014*/ 	.word	0x00000000


	//----- nvinfo : EIATTR_MIN_STACK_SIZE
	.align		4
.L_48:
        /*0018*/ 	.byte	0x04, 0x12
        /*001a*/ 	.short	(.L_50 - .L_49)
	.align		4
.L_49:
        /*001c*/ 	.word	index@(_ZN3cub18CUB_300001_SM_10006detail11EmptyKernelIvEEvv)
        /*0020*/ 	.word	0x00000000
.L_50:


//--------------------- .nv.compat                --------------------------
	.section	.nv.compat,"",@"SHT_CUDA_COMPAT_INFO"
	.align	4
        /*0000*/ 	.byte	0x02, 0x09, 0x00, 0x00, 0x02, 0x02, 0x01, 0x00, 0x02, 0x05, 0x05, 0x00, 0x03, 0x07, 0x01, 0x01
        /*0010*/ 	.byte	0x02, 0x03, 0x00, 0x00, 0x02, 0x06, 0x01, 0x00, 0x04, 0x0b, 0x08, 0x00, 0x09, 0x00, 0x00, 0x00
        /*0020*/ 	.byte	0x00, 0x00, 0x00, 0x00


//--------------------- .nv.info._ZN3cub18CUB_300001_SM_10006detail11EmptyKernelIvEEvv --------------------------
	.section	.nv.info._ZN3cub18CUB_300001_SM_10006detail11EmptyKernelIvEEvv,"",@"SHT_CUDA_INFO"
	.sectionflags	@""
	.align	4


	//----- nvinfo : EIATTR_CUDA_API_VERSION
	.align		4
        /*0000*/ 	.byte	0x04, 0x37
        /*0002*/ 	.short	(.L_52 - .L_51)
.L_51:
        /*0004*/ 	.word	0x00000082


	//----- nvinfo : EIATTR_SPARSE_MMA_MASK
	.align		4
.L_52:
        /*0008*/ 	.byte	0x03, 0x50
        /*000a*/ 	.short	0x0000


	//----- nvinfo : EIATTR_MAXREG_COUNT
	.align		4
        /*000c*/ 	.byte	0x03, 0x1b
        /*000e*/ 	.short	0x00ff


	//----- nvinfo : EIATTR_MERCURY_ISA_VERSION
	.align		4
        /*0010*/ 	.byte	0x03, 0x5f
        /*0012*/ 	.short	0x0101


	//----- nvinfo : EIATTR_VRC_CTA_INIT_COUNT
	.align		4
        /*0014*/ 	.byte	0x02, 0x4a
	.zero		1
	.zero		1


	//----- nvinfo : EIATTR_EXIT_INSTR_OFFSETS
	.align		4
        /*0018*/ 	.byte	0x04, 0x1c
        /*001a*/ 	.short	(.L_54 - .L_53)


	//   ....[0]....
.L_53:
        /*001c*/ 	.word	0x00000010


	//----- nvinfo : EIATTR_SW_WAR
	.align		4
.L_54:
        /*0020*/ 	.byte	0x04, 0x36
        /*0022*/ 	.short	(.L_56 - .L_55)
.L_55:
        /*0024*/ 	.word	0x00000008
.L_56:


//--------------------- .nv.callgraph             --------------------------
	.section	.nv.callgraph,"",@"SHT_CUDA_CALLGRAPH"
	.align	4
	.sectionentsize	8
	.align		4
        /*0000*/ 	.word	0x00000000
	.align		4
        /*0004*/ 	.word	0xffffffff
	.align		4
        /*0008*/ 	.word	0x00000000
	.align		4
        /*000c*/ 	.word	0xfffffffe
	.align		4
        /*0010*/ 	.word	0x00000000
	.align		4
        /*0014*/ 	.word	0xfffffffd
	.align		4
        /*0018*/ 	.word	0x00000000
	.align		4
        /*001c*/ 	.word	0xfffffffc


//--------------------- .nv.constant4             --------------------------
	.section	.nv.constant4,"a",@progbits
	.align	8
	.align		8
.nv.constant4:
        /*0000*/ 	.dword	_ZN41_INTERNAL_34e3e5d4_4_k_cu_f8406be2_2191794cuda3std3__45__cpo5beginE
	.align		8
        /*0008*/ 	.dword	_ZN41_INTERNAL_34e3e5d4_4_k_cu_f8406be2_2191794cuda3std3__45__cpo3endE
	.align		8
        /*0010*/ 	.dword	_ZN41_INTERNAL_34e3e5d4_4_k_cu_f8406be2_2191794cuda3std3__45__cpo6cbeginE
	.align		8
        /*0018*/ 	.dword	_ZN41_INTERNAL_34e3e5d4_4_k_cu_f8406be2_2191794cuda3std3__45__cpo4cendE
	.align		8
        /*0020*/ 	.dword	_ZN41_INTERNAL_34e3e5d4_4_k_cu_f8406be2_2191794cuda3std3__45__cpo6rbeginE
	.align		8
        /*0028*/ 	.dword	_ZN41_INTERNAL_34e3e5d4_4_k_cu_f8406be2_2191794cuda3std3__45__cpo4rendE
	.align		8
        /*0030*/ 	.dword	_ZN41_INTERNAL_34e3e5d4_4_k_cu_f8406be2_2191794cuda3std3__45__cpo7crbeginE
	.align		8
        /*0038*/ 	.dword	_ZN41_INTERNAL_34e3e5d4_4_k_cu_f8406be2_2191794cuda3std3__45__cpo5crendE
	.align		8
        /*0040*/ 	.dword	_ZN41_INTERNAL_34e3e5d4_4_k_cu_f8406be2_2191794cuda3std3__443_GLOBAL__N__34e3e5d4_4_k_cu_f8406be2_2191796ignoreE
	.align		8
        /*0048*/ 	.dword	_ZN41_INTERNAL_34e3e5d4_4_k_cu_f8406be2_2191794cuda3std3__419piecewise_constructE
	.align		8
        /*0050*/ 	.dword	_ZN41_INTERNAL_34e3e5d4_4_k_cu_f8406be2_2191794cuda3std3__48in_placeE
	.align		8
        /*0058*/ 	.dword	_ZN41_INTERNAL_34e3e5d4_4_k_cu_f8406be2_2191794cuda3std3__420unreachable_sentinelE
	.align		8
        /*0060*/ 	.dword	_ZN41_INTERNAL_34e3e5d4_4_k_cu_f8406be2_2191794cuda3std3__47nulloptE
	.align		8
        /*0068*/ 	.dword	_ZN41_INTERNAL_34e3e5d4_4_k_cu_f8406be2_2191794cuda3std3__48unexpectE
	.align		8
        /*0070*/ 	.dword	_ZN41_INTERNAL_34e3e5d4_4_k_cu_f8406be2_2191794cuda3std6ranges3__45__cpo4swapE
	.align		8
        /*0078*/ 	.dword	_ZN41_INTERNAL_34e3e5d4_4_k_cu_f8406be2_2191794cuda3std6ranges3__45__cpo9iter_moveE
	.align		8
        /*0080*/ 	.dword	_ZN41_INTERNAL_34e3e5d4_4_k_cu_f8406be2_2191794cuda3std6ranges3__45__cpo5beginE
	.align		8
        /*0088*/ 	.dword	_ZN41_INTERNAL_34e3e5d4_4_k_cu_f8406be2_2191794cuda3std6ranges3__45__cpo3endE
	.align		8
        /*0090*/ 	.dword	_ZN41_INTERNAL_34e3e5d4_4_k_cu_f8406be2_2191794cuda3std6ranges3__45__cpo6cbeginE
	.align		8
        /*0098*/ 	.dword	_ZN41_INTERNAL_34e3e5d4_4_k_cu_f8406be2_2191794cuda3std6ranges3__45__cpo4cendE
	.align		8
        /*00a0*/ 	.dword	_ZN41_INTERNAL_34e3e5d4_4_k_cu_f8406be2_2191794cuda3std6ranges3__45__cpo7advanceE
	.align		8
        /*00a8*/ 	.dword	_ZN41_INTERNAL_34e3e5d4_4_k_cu_f8406be2_2191794cuda3std6ranges3__45__cpo9iter_swapE
	.align		8
        /*00b0*/ 	.dword	_ZN41_INTERNAL_34e3e5d4_4_k_cu_f8406be2_2191794cuda3std6ranges3__45__cpo4nextE
	.align		8
        /*00b8*/ 	.dword	_ZN41_INTERNAL_34e3e5d4_4_k_cu_f8406be2_2191794cuda3std6ranges3__45__cpo4prevE
	.align		8
        /*00c0*/ 	.dword	_ZN41_INTERNAL_34e3e5d4_4_k_cu_f8406be2_2191794cuda3std6ranges3__45__cpo4dataE
	.align		8
        /*00c8*/ 	.dword	_ZN41_INTERNAL_34e3e5d4_4_k_cu_f8406be2_2191794cuda3std6ranges3__45__cpo5cdataE
	.align		8
        /*00d0*/ 	.dword	_ZN41_INTERNAL_34e3e5d4_4_k_cu_f8406be2_2191794cuda3std6ranges3__45__cpo4sizeE
	.align		8
        /*00d8*/ 	.dword	_ZN41_INTERNAL_34e3e5d4_4_k_cu_f8406be2_2191794cuda3std6ranges3__45__cpo5ssizeE
	.align		8
        /*00e0*/ 	.dword	_ZN41_INTERNAL_34e3e5d4_4_k_cu_f8406be2_2191794cuda3std6ranges3__45__cpo8distanceE
	.align		8
        /*00e8*/ 	.dword	_ZN41_INTERNAL_34e3e5d4_4_k_cu_f8406be2_2191796thrust24THRUST_300001_SM_1000_NS8cuda_cub3parE
	.align		8
        /*00f0*/ 	.dword	_ZN41_INTERNAL_34e3e5d4_4_k_cu_f8406be2_2191796thrust24THRUST_300001_SM_1000_NS8cuda_cub10par_nosyncE
	.align		8
        /*00f8*/ 	.dword	_ZN41_INTERNAL_34e3e5d4_4_k_cu_f8406be2_2191796thrust24THRUST_300001_SM_1000_NS6system6detail10sequential3seqE
	.align		8
        /*0100*/ 	.dword	_ZN41_INTERNAL_34e3e5d4_4_k_cu_f8406be2_2191796thrust24THRUST_300001_SM_1000_NS6system3cpp3parE
	.align		8
        /*0108*/ 	.dword	_ZN41_INTERNAL_34e3e5d4_4_k_cu_f8406be2_2191796thrust24THRUST_300001_SM_1000_NS12placeholders2_1E
	.align		8
        /*0110*/ 	.dword	_ZN41_INTERNAL_34e3e5d4_4_k_cu_f8406be2_2191796thrust24THRUST_300001_SM_1000_NS12placeholders2_2E
	.align		8
        /*0118*/ 	.dword	_ZN41_INTERNAL_34e3e5d4_4_k_cu_f8406be2_2191796thrust24THRUST_300001_SM_1000_NS12placeholders2_3E
	.align		8
        /*0120*/ 	.dword	_ZN41_INTERNAL_34e3e5d4_4_k_cu_f8406be2_2191796thrust24THRUST_300001_SM_1000_NS12placeholders2_4E
	.align		8
        /*0128*/ 	.dword	_ZN41_INTERNAL_34e3e5d4_4_k_cu_f8406be2_2191796thrust24THRUST_300001_SM_1000_NS12placeholders2_5E
	.align		8
        /*0130*/ 	.dword	_ZN41_INTERNAL_34e3e5d4_4_k_cu_f8406be2_2191796thrust24THRUST_300001_SM_1000_NS12placeholders2_6E
	.align		8
        /*0138*/ 	.dword	_ZN41_INTERNAL_34e3e5d4_4_k_cu_f8406be2_2191796thrust24THRUST_300001_SM_1000_NS12placeholders2_7E
	.align		8
        /*0140*/ 	.dword	_ZN41_INTERNAL_34e3e5d4_4_k_cu_f8406be2_2191796thrust24THRUST_300001_SM_1000_NS12placeholders2_8E
	.align		8
        /*0148*/ 	.dword	_ZN41_INTERNAL_34e3e5d4_4_k_cu_f8406be2_2191796thrust24THRUST_300001_SM_1000_NS12placeholders2_9E
	.align		8
        /*0150*/ 	.dword	_ZN41_INTERNAL_34e3e5d4_4_k_cu_f8406be2_2191796thrust24THRUST_300001_SM_1000_NS12placeholders3_10E
	.align		8
        /*0158*/ 	.dword	_ZN41_INTERNAL_34e3e5d4_4_k_cu_f8406be2_2191796thrust24THRUST_300001_SM_1000_NS3seqE
	.align		8
        /*0160*/ 	.dword	_ZN41_INTERNAL_34e3e5d4_4_k_cu_f8406be2_2191796thrust24THRUST_300001_SM_1000_NS6deviceE


//--------------------- .text._ZN3cub18CUB_300001_SM_10006detail11EmptyKernelIvEEvv --------------------------
	.section	.text._ZN3cub18CUB_300001_SM_10006detail11EmptyKernelIvEEvv,"ax",@progbits
	.align	128
        .global         _ZN3cub18CUB_300001_SM_10006detail11EmptyKernelIvEEvv
        .type           _ZN3cub18CUB_300001_SM_10006detail11EmptyKernelIvEEvv,@function
        .size           _ZN3cub18CUB_300001_SM_10006detail11EmptyKernelIvEEvv,(.L_x_1 - _ZN3cub18CUB_300001_SM_10006detail11EmptyKernelIvEEvv)
        .other          _ZN3cub18CUB_300001_SM_10006detail11EmptyKernelIvEEvv,@"STO_CUDA_ENTRY STV_DEFAULT"
_ZN3cub18CUB_300001_SM_10006detail11EmptyKernelIvEEvv:
.text._ZN3cub18CUB_300001_SM_10006detail11EmptyKernelIvEEvv:
[----:B------:R-:W-:Y:S01]  /*0000*/  LDC R1, c[0x0][0x37c] ;  /* 0x0000df00ff017b82 */ /* 0x000fe20000000800 */
[----:B------:R-:W-:Y:S05]  /*0010*/  EXIT ;  /* 0x000000000000794d */ /* 0x000fea0003800000 */
.L_x_0:
[----:B------:R-:W-:-:S00]  /*0020*/  BRA `(.L_x_0) ;  /* 0xfffffffc00fc7947 */ /* 0x000fc0000383ffff */
[----:B------:R-:W-:-:S00]  /*0030*/  NOP ;  /* 0x0000000000007918 */ /* 0x000fc00000000000 */
        /* <DEDUP_REMOVED lines=12> */
.L_x_1:


//--------------------- .nv.shared.reserved.0     --------------------------
	.section	.nv.shared.reserved.0,"aw",@nobits
	.weak		__nv_reservedSMEM_offset_0_alias
	.size		__nv_reservedSMEM_offset_0_alias, 0, 64
	.other		__nv_reservedSMEM_offset_0_alias,@"STO_CUDA_RESERVED_SHARED STV_DEFAULT"
__nv_reservedSMEM_offset_0_alias:
	.zero		0
	.zero		64


//--------------------- .nv.global                --------------------------
	.section	.nv.global,"aw",@nobits
.nv.global:
	.type		_ZN41_INTERNAL_34e3e5d4_4_k_cu_f8406be2_2191796thrust24THRUST_300001_SM_1000_NS12placeholders2_8E,@object
	.size		_ZN41_INTERNAL_34e3e5d4_4_k_cu_f8406be2_2191796thrust24THRUST_300001_SM_1000_NS12placeholders2_8E,(_ZN41_INTERNAL_34e3e5d4_4_k_cu_f8406be2_2191794cuda3std3__443_GLOBAL__N__34e3e5d4_4_k_cu_f8406be2_2191796ignoreE - _ZN41_INTERNAL_34e3e5d4_4_k_cu_f8406be2_2191796thrust24THRUST_300001_SM_1000_NS12placeholders2_8E)
_ZN41_INTERNAL_34e3e5d4_4_k_cu_f8406be2_2191796thrust24THRUST_300001_SM_1000_NS12placeholders2_8E:
	.zero		1
	.type		_ZN41_INTERNAL_34e3e5d4_4_k_cu_f8406be2_2191794cuda3std3__443_GLOBAL__N__34e3e5d4_4_k_cu_f8406be2_2191796ignoreE,@object
	.size		_ZN41_INTERNAL_34e3e5d4_4_k_cu_f8406be2_2191794cuda3std3__443_GLOBAL__N__34e3e5d4_4_k_cu_f8406be2_2191796ignoreE,(_ZN41_INTERNAL_34e3e5d4_4_k_cu_f8406be2_2191794cuda3std6ranges3__45__cpo4dataE - _ZN41_INTERNAL_34e3e5d4_4_k_cu_f8406be2_2191794cuda3std3__443_GLOBAL__N__34e3e5d4_4_k_cu_f8406be2_2191796ignoreE)
_ZN41_INTERNAL_34e3e5d4_4_k_cu_f8406be2_2191794cuda3std3__443_GLOBAL__N__34e3e5d4_4_k_cu_f8406be2_2191796ignoreE:
	.zero		1
	.type		_ZN41_INTERNAL_34e3e5d4_4_k_cu_f8406be2_2191794cuda3std6ranges3__45__cpo4dataE,@object
	.size		_ZN41_INTERNAL_34e3e5d4_4_k_cu_f8406be2_2191794cuda3std6ranges3__45__cpo4dataE,(_ZN41_INTERNAL_34e3e5d4_4_k_cu_f8406be2_2191796thrust24THRUST_300001_SM_1000_NS6system3cpp3parE - _ZN41_INTERNAL_34e3e5d4_4_k_cu_f8406be2_2191794cuda3std6ranges3__45__cpo4dataE)
_ZN41_INTERNAL_34e3e5d4_4_k_cu_f8406be2_2191794cuda3std6ranges3__45__cpo4dataE:
	.zero		1
	.type		_ZN41_INTERNAL_34e3e5d4_4_k_cu_f8406be2_2191796thrust24THRUST_300001_SM_1000_NS6system3cpp3parE,@object
	.size		_ZN41_INTERNAL_34e3e5d4_4_k_cu_f8406be2_2191796thrust24THRUST_300001_SM_1000_NS6system3cpp3parE,(_ZN41_INTERNAL_34e3e5d4_4_k_cu_f8406be2_2191794cuda3std3__45__cpo5beginE - _ZN41_INTERNAL_34e3e5d4_4_k_cu_f8406be2_2191796thrust24THRUST_300001_SM_1000_NS6system3cpp3parE)
_ZN41_INTERNAL_34e3e5d4_4_k_cu_f8406be2_2191796thrust24THRUST_300001_SM_1000_NS6system3cpp3parE:
	.zero		1
	.type		_ZN41_INTERNAL_34e3e5d4_4_k_cu_f8406be2_2191794cuda3std3__45__cpo5beginE,@object
	.size		_ZN41_INTERNAL_34e3e5d4_4_k_cu_f8406be2_2191794cuda3std3__45__cpo5beginE,(_ZN41_INTERNAL_34e3e5d4_4_k_cu_f8406be2_2191794cuda3std6ranges3__45__cpo5beginE - _ZN41_INTERNAL_34e3e5d4_4_k_cu_f8406be2_2191794cuda3std3__45__cpo5beginE)
_ZN41_INTERNAL_34e3e5d4_4_k_cu_f8406be2_2191794cuda3std3__45__cpo5beginE:
	.zero		1
	.type		_ZN41_INTERNAL_34e3e5d4_4_k_cu_f8406be2_2191794cuda3std6ranges3__45__cpo5beginE,@object
	.size		_ZN41_INTERNAL_34e3e5d4_4_k_cu_f8406be2_2191794cuda3std6ranges3__45__cpo5beginE,(_ZN41_INTERNAL_34e3e5d4_4_k_cu_f8406be2_2191796thrust24THRUST_300001_SM_1000_NS6deviceE - _ZN41_INTERNAL_34e3e5d4_4_k_cu_f8406be2_2191794cuda3std6ranges3__45__cpo5beginE)
_ZN41_INTERNAL_34e3e5d4_4_k_cu_f8406be2_2191794cuda3std6ranges3__45__cpo5beginE:
	.zero		1
	.type		_ZN41_INTERNAL_34e3e5d4_4_k_cu_f8406be2_2191796thrust24THRUST_300001_SM_1000_NS6deviceE,@object
	.size		_ZN41_INTERNAL_34e3e5d4_4_k_cu_f8406be2_2191796thrust24THRUST_300001_SM_1000_NS6deviceE,(_ZN41_INTERNAL_34e3e5d4_4_k_cu_f8406be2_2191794cuda3std3__47nulloptE - _ZN41_INTERNAL_34e3e5d4_4_k_cu_f8406be2_2191796thrust24THRUST_300001_SM_1000_NS6deviceE)
_ZN41_INTERNAL_34e3e5d4_4_k_cu_f8406be2_2191796thrust24THRUST_300001_SM_1000_NS6deviceE:
	.zero		1
	.type		_ZN41_INTERNAL_34e3e5d4_4_k_cu_f8406be2_2191794cuda3std3__47nulloptE,@object
	.size		_ZN41_INTERNAL_34e3e5d4_4_k_cu_f8406be2_2191794cuda3std3__47nulloptE,(_ZN41_INTERNAL_34e3e5d4_4_k_cu_f8406be2_2191794cuda3std6ranges3__45__cpo8distanceE - _ZN41_INTERNAL_34e3e5d4_4_k_cu_f8406be2_2191794cuda3std3__47nulloptE)
_ZN41_INTERNAL_34e3e5d4_4_k_cu_f8406be2_2191794cuda3std3__47nulloptE:
	.zero		1
	.type		_ZN41_INTERNAL_34e3e5d4_4_k_cu_f8406be2_2191794cuda3std6ranges3__45__cpo8distanceE,@object
	.size		_ZN41_INTERNAL_34e3e5d4_4_k_cu_f8406be2_2191794cuda3std6ranges3__45__cpo8distanceE,(_ZN41_INTERNAL_34e3e5d4_4_k_cu_f8406be2_2191796thrust24THRUST_300001_SM_1000_NS12placeholders2_4E - _ZN41_INTERNAL_34e3e5d4_4_k_cu_f8406be2_2191794cuda3std6ranges3__45__cpo8distanceE)
_ZN41_INTERNAL_34e3e5d4_4_k_cu_f8406be2_2191794cuda3std6ranges3__45__cpo8distanceE:
	.zero		1
	.type		_ZN41_INTERNAL_34e3e5d4_4_k_cu_f8406be2_2191796thrust24THRUST_300001_SM_1000_NS12placeholders2_4E,@object
	.size		_ZN41_INTERNAL_34e3e5d4_4_k_cu_f8406be2_2191796thrust24THRUST_300001_SM_1000_NS12placeholders2_4E,(_ZN41_INTERNAL_34e3e5d4_4_k_cu_f8406be2_2191794cuda3std3__45__cpo6rbeginE - _ZN41_INTERNAL_34e3e5d4_4_k_cu_f8406be2_2191796thrust24THRUST_300001_SM_1000_NS12placeholders2_4E)
_ZN41_INTERNAL_34e3e5d4_4_k_cu_f8406be2_2191796thrust24THRUST_300001_SM_1000_NS12placeholders2_4E:
	.zero		1
	.type		_ZN41_INTERNAL_34e3e5d4_4_k_cu_f8406be2_2191794cuda3std3__45__cpo6rbeginE,@object
	.size		_ZN41_INTERNAL_34e3e5d4_4_k_cu_f8406be2_2191794cuda3std3__45__cpo6rbeginE,(_ZN41_INTERNAL_34e3e5d4_4_k_cu_f8406be2_2191794cuda3std6ranges3__45__cpo7advanceE - _ZN41_INTERNAL_34e3e5d4_4_k_cu_f8406be2_2191794cuda3std3__45__cpo6rbeginE)
_ZN41_INTERNAL_34e3e5d4_4_k_cu_f8406be2_2191794cuda3std3__45__cpo6rbeginE:
	.zero		1
	.type		_ZN41_INTERNAL_34e3e5d4_4_k_cu_f8406be2_2191794cuda3std6ranges3__45__cpo7advanceE,@object
	.size		_ZN41_INTERNAL_34e3e5d4_4_k_cu_f8406be2_2191794cuda3std6ranges3__45__cpo7advanceE,(_ZN41_INTERNAL_34e3e5d4_4_k_cu_f8406be2_2191796thrust24THRUST_300001_SM_1000_NS12placeholders3_10E - _ZN41_INTERNAL_34e3e5d4_4_k_cu_f8406be2_2191794cuda3std6ranges3__45__cpo7advanceE)
_ZN41_INTERNAL_34e3e5d4_4_k_cu_f8406be2_2191794cuda3std6ranges3__45__cpo7advanceE:
	.zero		1
	.type		_ZN41_INTERNAL_34e3e5d4_4_k_cu_f8406be2_2191796thrust24THRUST_300001_SM_1000_NS12placeholders3_10E,@object
	.size		_ZN41_INTERNAL_34e3e5d4_4_k_cu_f8406be2_2191796thrust24THRUST_300001_SM_1000_NS12placeholders3_10E,(_ZN41_INTERNAL_34e3e5d4_4_k_cu_f8406be2_2191794cuda3std3__48in_placeE - _ZN41_INTERNAL_34e3e5d4_4_k_cu_f8406be2_2191796thrust24THRUST_300001_SM_1000_NS12placeholders3_10E)
_ZN41_INTERNAL_34e3e5d4_4_k_cu_f8406be2_2191796thrust24THRUST_300001_SM_1000_NS12placeholders3_10E:
	.zero		1
	.type		_ZN41_INTERNAL_34e3e5d4_4_k_cu_f8406be2_2191794cuda3std3__48in_placeE,@object
	.size		_ZN41_INTERNAL_34e3e5d4_4_k_cu_f8406be2_2191794cuda3std3__48in_placeE,(_ZN41_INTERNAL_34e3e5d4_4_k_cu_f8406be2_2191794cuda3std6ranges3__45__cpo4sizeE - _ZN41_INTERNAL_34e3e5d4_4_k_cu_f8406be2_2191794cuda3std3__48in_placeE)
_ZN41_INTERNAL_34e3e5d4_4_k_cu_f8406be2_2191794cuda3std3__48in_placeE:
	.zero		1
	.type		_ZN41_INTERNAL_34e3e5d4_4_k_cu_f8406be2_2191794cuda3std6ranges3__45__cpo4sizeE,@object
	.size		_ZN41_INTERNAL_34e3e5d4_4_k_cu_f8406be2_2191794cuda3std6ranges3__45__cpo4sizeE,(_ZN41_INTERNAL_34e3e5d4_4_k_cu_f8406be2_2191796thrust24THRUST_300001_SM_1000_NS12placeholders2_2E - _ZN41_INTERNAL_34e3e5d4_4_k_cu_f8406be2_2191794cuda3std6ranges3__45__cpo4sizeE)
_ZN41_INTERNAL_34e3e5d4_4_k_cu_f8406be2_2191794cuda3std6ranges3__45__cpo4sizeE:
	.zero		1
	.type		_ZN41_INTERNAL_34e3e5d4_4_k_cu_f8406be2_2191796thrust24THRUST_300001_SM_1000_NS12placeholders2_2E,@object
	.size		_ZN41_INTERNAL_34e3e5d4_4_k_cu_f8406be2_2191796thrust24THRUST_300001_SM_1000_NS12placeholders2_2E,(_ZN41_INTERNAL_34e3e5d4_4_k_cu_f8406be2_2191794cuda3std3__45__cpo6cbeginE - _ZN41_INTERNAL_34e3e5d4_4_k_cu_f8406be2_2191796thrust24THRUST_300001_SM_1000_NS12placeholders2_2E)
_ZN41_INTERNAL_34e3e5d4_4_k_cu_f8406be2_2191796thrust24THRUST_300001_SM_1000_NS12placeholders2_2E:
	.zero		1
	.type		_ZN41_INTERNAL_34e3e5d4_4_k_cu_f8406be2_2191794cuda3std3__45__cpo6cbeginE,@object
	.size		_ZN41_INTERNAL_34e3e5d4_4_k_cu_f8406be2_2191794cuda3std3__45__cpo6cbeginE,(_ZN41_INTERNAL_34e3e5d4_4_k_cu_f8406be2_2191794cuda3std6ranges3__45__cpo6cbeginE - _ZN41_INTERNAL_34e3e5d4_4_k_cu_f8406be2_2191794cuda3std3__45__cpo6cbeginE)
_ZN41_INTERNAL_34e3e5d4_4_k_cu_f8406be2_2191794cuda3std3__45__cpo6cbeginE:
	.zero		1
	.type		_ZN41_INTERNAL_34e3e5d4_4_k_cu_f8406be2_2191794cuda3std6ranges3__45__cpo6cbeginE,@object
	.size		_ZN41_INTERNAL_34e3e5d4_4_k_cu_f8406be2_2191794cuda3std6ranges3__45__cpo6cbeginE,(_ZN41_INTERNAL_34e3e5d4_4_k_cu_f8406be2_2191796thrust24THRUST_300001_SM_1000_NS12placeholders2_6E - _ZN41_INTERNAL_34e3e5d4_4_k_cu_f8406be2_2191794cuda3std6ranges3__45__cpo6cbeginE)
_ZN41_INTERNAL_34e3e5d4_4_k_cu_f8406be2_2191794cuda3std6ranges3__45__cpo6cbeginE:
	.zero		1
	.type		_ZN41_INTERNAL_34e3e5d4_4_k_cu_f8406be2_2191796thrust24THRUST_300001_SM_1000_NS12placeholders2_6E,@object
	.size		_ZN41_INTERNAL_34e3e5d4_4_k_cu_f8406be2_2191796thrust24THRUST_300001_SM_1000_NS12placeholders2_6E,(_ZN41_INTERNAL_34e3e5d4_4_k_cu_f8406be2_2191794cuda3std3__45__cpo7crbeginE - _ZN41_INTERNAL_34e3e5d4_4_k_cu_f8406be2_2191796thrust24THRUST_300001_SM_1000_NS12placeholders2_6E)
_ZN41_INTERNAL_34e3e5d4_4_k_cu_f8406be2_2191796thrust24THRUST_300001_SM_1000_NS12placeholders2_6E:
	.zero		1
	.type		_ZN41_INTERNAL_34e3e5d4_4_k_cu_f8406be2_2191794cuda3std3__45__cpo7crbeginE,@object
	.size		_ZN41_INTERNAL_34e3e5d4_4_k_cu_f8406be2_2191794cuda3std3__45__cpo7crbeginE,(_ZN41_INTERNAL_34e3e5d4_4_k_cu_f8406be2_2191794cuda3std6ranges3__45__cpo4nextE - _ZN41_INTERNAL_34e3e5d4_4_k_cu_f8406be2_2191794cuda3std3__45__cpo7crbeginE)
_ZN41_INTERNAL_34e3e5d4_4_k_cu_f8406be2_2191794cuda3std3__45__cpo7crbeginE:
	.zero		1
	.type		_ZN41_INTERNAL_34e3e5d4_4_k_cu_f8406be2_2191794cuda3std6ranges3__45__cpo4nextE,@object
	.size		_ZN41_INTERNAL_34e3e5d4_4_k_cu_f8406be2_2191794cuda3std6ranges3__45__cpo4nextE,(_ZN41_INTERNAL_34e3e5d4_4_k_cu_f8406be2_2191794cuda3std6ranges3__45__cpo4swapE - _ZN41_INTERNAL_34e3e5d4_4_k_cu_f8406be2_2191794cuda3std6ranges3__45__cpo4nextE)
_ZN41_INTERNAL_34e3e5d4_4_k_cu_f8406be2_2191794cuda3std6ranges3__45__cpo4nextE:
	.zero		1
	.type		_ZN41_INTERNAL_34e3e5d4_4_k_cu_f8406be2_2191794cuda3std6ranges3__45__cpo4swapE,@object
	.size		_ZN41_INTERNAL_34e3e5d4_4_k_cu_f8406be2_2191794cuda3std6ranges3__45__cpo4swapE,(_ZN41_INTERNAL_34e3e5d4_4_k_cu_f8406be2_2191796thrust24THRUST_300001_SM_1000_NS8cuda_cub10par_nosyncE - _ZN41_INTERNAL_34e3e5d4_4_k_cu_f8406be2_2191794cuda3std6ranges3__45__cpo4swapE)
_ZN41_INTERNAL_34e3e5d4_4_k_cu_f8406be2_2191794cuda3std6ranges3__45__cpo4swapE:
	.zero		1
	.type		_ZN41_INTERNAL_34e3e5d4_4_k_cu_f8406be2_2191796thrust24THRUST_300001_SM_1000_NS8cuda_cub10par_nosyncE,@object
	.size		_ZN41_INTERNAL_34e3e5d4_4_k_cu_f8406be2_2191796thrust24THRUST_300001_SM_1000_NS8cuda_cub10par_nosyncE,(_ZN41_INTERNAL_34e3e5d4_4_k_cu_f8406be2_2191796thrust24THRUST_300001_SM_1000_NS3seqE - _ZN41_INTERNAL_34e3e5d4_4_k_cu_f8406be2_2191796thrust24THRUST_300001_SM_1000_NS8cuda_cub10par_nosyncE)
_ZN41_INTERNAL_34e3e5d4_4_k_cu_f8406be2_2191796thrust24THRUST_300001_SM_1000_NS8cuda_cub10par_nosyncE:
	.zero		1
	.type		_ZN41_INTERNAL_34e3e5d4_4_k_cu_f8406be2_2191796thrust24THRUST_300001_SM_1000_NS3seqE,@object
	.size		_ZN41_INTERNAL_34e3e5d4_4_k_cu_f8406be2_2191796thrust24THRUST_300001_SM_1000_NS3seqE,(_ZN41_INTERNAL_34e3e5d4_4_k_cu_f8406be2_2191794cuda3std3__420unreachable_sentinelE - _ZN41_INTERNAL_34e3e5d4_4_k_cu_f8406be2_2191796thrust24THRUST_300001_SM_1000_NS3seqE)
_ZN41_INTERNAL_34e3e5d4_4_k_cu_f8406be2_2191796thrust24THRUST_300001_SM_1000_NS3seqE:
	.zero		1
	.type		_ZN41_INTERNAL_34e3e5d4_4_k_cu_f8406be2_2191794cuda3std3__420unreachable_sentinelE,@object
	.size		_ZN41_INTERNAL_34e3e5d4_4_k_cu_f8406be2_2191794cuda3std3__420unreachable_sentinelE,(_ZN41_INTERNAL_34e3e5d4_4_k_cu_f8406be2_2191794cuda3std6ranges3__45__cpo5ssizeE - _ZN41_INTERNAL_34e3e5d4_4_k_cu_f8406be2_2191794cuda3std3__420unreachable_sentinelE)
_ZN41_INTERNAL_34e3e5d4_4_k_cu_f8406be2_2191794cuda3std3__420unreachable_sentinelE:
	.zero		1
	.type		_ZN41_INTERNAL_34e3e5d4_4_k_cu_f8406be2_2191794cuda3std6ranges3__45__cpo5ssizeE,@object
	.size		_ZN41_INTERNAL_34e3e5d4_4_k_cu_f8406be2_2191794cuda3std6ranges3__45__cpo5ssizeE,(_ZN41_INTERNAL_34e3e5d4_4_k_cu_f8406be2_2191796thrust24THRUST_300001_SM_1000_NS12placeholders2_3E - _ZN41_INTERNAL_34e3e5d4_4_k_cu_f8406be2_2191794cuda3std6ranges3__45__cpo5ssizeE)
_ZN41_INTERNAL_34e3e5d4_4_k_cu_f8406be2_2191794cuda3std6ranges3__45__cpo5ssizeE:
	.zero		1
	.type		_ZN41_INTERNAL_34e3e5d4_4_k_cu_f8406be2_2191796thrust24THRUST_300001_SM_1000_NS12placeholders2_3E,@object
	.size		_ZN41_INTERNAL_34e3e5d4_4_k_cu_f8406be2_2191796thrust24THRUST_300001_SM_1000_NS12placeholders2_3E,(_ZN41_INTERNAL_34e3e5d4_4_k_cu_f8406be2_2191794cuda3std3__45__cpo4cendE - _ZN41_INTERNAL_34e3e5d4_4_k_cu_f8406be2_2191796thrust24THRUST_300001_SM_1000_NS12placeholders2_3E)
_ZN41_INTERNAL_34e3e5d4_4_k_cu_f8406be2_2191796thrust24THRUST_300001_SM_1000_NS12placeholders2_3E:
	.zero		1
	.type		_ZN41_INTERNAL_34e3e5d4_4_k_cu_f8406be2_2191794cuda3std3__45__cpo4cendE,@object
	.size		_ZN41_INTERNAL_34e3e5d4_4_k_cu_f8406be2_2191794cuda3std3__45__cpo4cendE,(_ZN41_INTERNAL_34e3e5d4_4_k_cu_f8406be2_2191794cuda3std6ranges3__45__cpo4cendE - _ZN41_INTERNAL_34e3e5d4_4_k_cu_f8406be2_2191794cuda3std3__45__cpo4cendE)
_ZN41_INTERNAL_34e3e5d4_4_k_cu_f8406be2_2191794cuda3std3__45__cpo4cendE:
	.zero		1
	.type		_ZN41_INTERNAL_34e3e5d4_4_k_cu_f8406be2_2191794cuda3std6ranges3__45__cpo4cendE,@object
	.size		_ZN41_INTERNAL_34e3e5d4_4_k_cu_f8406be2_2191794cuda3std6ranges3__45__cpo4cendE,(_ZN41_INTERNAL_34e3e5d4_4_k_cu_f8406be2_2191796thrust24THRUST_300001_SM_1000_NS12placeholders2_7E - _ZN41_INTERNAL_34e3e5d4_4_k_cu_f8406be2_2191794cuda3std6ranges3__45__cpo4cendE)
_ZN41_INTERNAL_34e3e5d4_4_k_cu_f8406be2_2191794cuda3std6ranges3__45__cpo4cendE:
	.zero		1
	.type		_ZN41_INTERNAL_34e3e5d4_4_k_cu_f8406be2_2191796thrust24THRUST_300001_SM_1000_NS12placeholders2_7E,@object
	.size		_ZN41_INTERNAL_34e3e5d4_4_k_cu_f8406be2_2191796thrust24THRUST_300001_SM_1000_NS12placeholders2_7E,(_ZN41_INTERNAL_34e3e5d4_4_k_cu_f8406be2_2191794cuda3std3__45__cpo5crendE - _ZN41_INTERNAL_34e3e5d4_4_k_cu_f8406be2_2191796thrust24THRUST_300001_SM_1000_NS12placeholders2_7E)
_ZN41_INTERNAL_34e3e5d4_4_k_cu_f8406be2_2191796thrust24THRUST_300001_SM_1000_NS12placeholders2_7E:
	.zero		1
	.type		_ZN41_INTERNAL_34e3e5d4_4_k_cu_f8406be2_2191794cuda3std3__45__cpo5crendE,@object
	.size		_ZN41_INTERNAL_34e3e5d4_4_k_cu_f8406be2_2191794cuda3std3__45__cpo5crendE,(_ZN41_INTERNAL_34e3e5d4_4_k_cu_f8406be2_2191794cuda3std6ranges3__45__cpo4prevE - _ZN41_INTERNAL_34e3e5d4_4_k_cu_f8406be2_2191794cuda3std3__45__cpo5crendE)
_ZN41_INTERNAL_34e3e5d4_4_k_cu_f8406be2_2191794cuda3std3__45__cpo5crendE:
	.zero		1
	.type		_ZN41_INTERNAL_34e3e5d4_4_k_cu_f8406be2_2191794cuda3std6ranges3__45__cpo4prevE,@object
	.size		_ZN41_INTERNAL_34e3e5d4_4_k_cu_f8406be2_2191794cuda3std6ranges3__45__cpo4prevE,(_ZN41_INTERNAL_34e3e5d4_4_k_cu_f8406be2_2191794cuda3std6ranges3__45__cpo9iter_moveE - _ZN41_INTERNAL_34e3e5d4_4_k_cu_f8406be2_2191794cuda3std6ranges3__45__cpo4prevE)
_ZN41_INTERNAL_34e3e5d4_4_k_cu_f8406be2_2191794cuda3std6ranges3__45__cpo4prevE:
	.zero		1
	.type		_ZN41_INTERNAL_34e3e5d4_4_k_cu_f8406be2_2191794cuda3std6ranges3__45__cpo9iter_moveE,@object
	.size		_ZN41_INTERNAL_34e3e5d4_4_k_cu_f8406be2_2191794cuda3std6ranges3__45__cpo9iter_moveE,(_ZN41_INTERNAL_34e3e5d4_4_k_cu_f8406be2_2191796thrust24THRUST_300001_SM_1000_NS6system6detail10sequential3seqE - _ZN41_INTERNAL_34e3e5d4_4_k_cu_f8406be2_2191794cuda3std6ranges3__45__cpo9iter_moveE)
_ZN41_INTERNAL_34e3e5d4_4_k_cu_f8406be2_2191794cuda3std6ranges3__45__cpo9iter_moveE:
	.zero		1
	.type		_ZN41_INTERNAL_34e3e5d4_4_k_cu_f8406be2_2191796thrust24THRUST_300001_SM_1000_NS6system6detail10sequential3seqE,@object
	.size		_ZN41_INTERNAL_34e3e5d4_4_k_cu_f8406be2_2191796thrust24THRUST_300001_SM_1000_NS6system6detail10sequential3seqE,(_ZN41_INTERNAL_34e3e5d4_4_k_cu_f8406be2_2191796thrust24THRUST_300001_SM_1000_NS12placeholders2_9E - _ZN41_INTERNAL_34e3e5d4_4_k_cu_f8406be2_2191796thrust24THRUST_300001_SM_1000_NS6system6detail10sequential3seqE)
_ZN41_INTERNAL_34e3e5d4_4_k_cu_f8406be2_2191796thrust24THRUST_300001_SM_1000_NS6system6detail10sequential3seqE:
	.zero		1
	.type		_ZN41_INTERNAL_34e3e5d4_4_k_cu_f8406be2_2191796thrust24THRUST_300001_SM_1000_NS12placeholders2_9E,@object
	.size		_ZN41_INTERNAL_34e3e5d4_4_k_cu_f8406be2_2191796thrust24THRUST_300001_SM_1000_NS12placeholders2_9E,(_ZN41_INTERNAL_34e3e5d4_4_k_cu_f8406be2_2191794cuda3std3__419piecewise_constructE - _ZN41_INTERNAL_34e3e5d4_4_k_cu_f8406be2_2191796thrust24THRUST_300001_SM_1000_NS12placeholders2_9E)
_ZN41_INTERNAL_34e3e5d4_4_k_cu_f8406be2_2191796thrust24THRUST_300001_SM_1000_NS12placeholders2_9E:
	.zero		1
	.type		_ZN41_INTERNAL_34e3e5d4_4_k_cu_f8406be2_2191794cuda3std3__419piecewise_constructE,@object
	.size		_ZN41_INTERNAL_34e3e5d4_4_k_cu_f8406be2_2191794cuda3std3__419piecewise_constructE,(_ZN41_INTERNAL_34e3e5d4_4_k_cu_f8406be2_2191794cuda3std6ranges3__45__cpo5cdataE - _ZN41_INTERNAL_34e3e5d4_4_k_cu_f8406be2_2191794cuda3std3__419piecewise_constructE)
_ZN41_INTERNAL_34e3e5d4_4_k_cu_f8406be2_2191794cuda3std3__419piecewise_constructE:
	.zero		1
	.type		_ZN41_INTERNAL_34e3e5d4_4_k_cu_f8406be2_2191794cuda3std6ranges3__45__cpo5cdataE,@object
	.size		_ZN41_INTERNAL_34e3e5d4_4_k_cu_f8406be2_2191794cuda3std6ranges3__45__cpo5cdataE,(_ZN41_INTERNAL_34e3e5d4_4_k_cu_f8406be2_2191796thrust24THRUST_300001_SM_1000_NS12placeholders2_1E - _ZN41_INTERNAL_34e3e5d4_4_k_cu_f8406be2_2191794cuda3std6ranges3__45__cpo5cdataE)
_ZN41_INTERNAL_34e3e5d4_4_k_cu_f8406be2_2191794cuda3std6ranges3__45__cpo5cdataE:
	.zero		1
	.type		_ZN41_INTERNAL_34e3e5d4_4_k_cu_f8406be2_2191796thrust24THRUST_300001_SM_1000_NS12placeholders2_1E,@object
	.size		_ZN41_INTERNAL_34e3e5d4_4_k_cu_f8406be2_2191796thrust24THRUST_300001_SM_1000_NS12placeholders2_1E,(_ZN41_INTERNAL_34e3e5d4_4_k_cu_f8406be2_2191794cuda3std3__45__cpo3endE - _ZN41_INTERNAL_34e3e5d4_4_k_cu_f8406be2_2191796thrust24THRUST_300001_SM_1000_NS12placeholders2_1E)
_ZN41_INTERNAL_34e3e5d4_4_k_cu_f8406be2_2191796thrust24THRUST_300001_SM_1000_NS12placeholders2_1E:
	.zero		1
	.type		_ZN41_INTERNAL_34e3e5d4_4_k_cu_f8406be2_2191794cuda3std3__45__cpo3endE,@object
	.size		_ZN41_INTERNAL_34e3e5d4_4_k_cu_f8406be2_2191794cuda3std3__45__cpo3endE,(_ZN41_INTERNAL_34e3e5d4_4_k_cu_f8406be2_2191794cuda3std6ranges3__45__cpo3endE - _ZN41_INTERNAL_34e3e5d4_4_k_cu_f8406be2_2191794cuda3std3__45__cpo3endE)
_ZN41_INTERNAL_34e3e5d4_4_k_cu_f8406be2_2191794cuda3std3__45__cpo3endE:
	.zero		1
	.type		_ZN41_INTERNAL_34e3e5d4_4_k_cu_f8406be2_2191794cuda3std6ranges3__45__cpo3endE,@object
	.size		_ZN41_INTERNAL_34e3e5d4_4_k_cu_f8406be2_2191794cuda3std6ranges3__45__cpo3endE,(_ZN41_INTERNAL_34e3e5d4_4_k_cu_f8406be2_2191796thrust24THRUST_300001_SM_1000_NS12placeholders2_5E - _ZN41_INTERNAL_34e3e5d4_4_k_cu_f8406be2_2191794cuda3std6ranges3__45__cpo3endE)
_ZN41_INTERNAL_34e3e5d4_4_k_cu_f8406be2_2191794cuda3std6ranges3__45__cpo3endE:
	.zero		1
	.type		_ZN41_INTERNAL_34e3e5d4_4_k_cu_f8406be2_2191796thrust24THRUST_300001_SM_1000_NS12placeholders2_5E,@object
	.size		_ZN41_INTERNAL_34e3e5d4_4_k_cu_f8406be2_2191796thrust24THRUST_300001_SM_1000_NS12placeholders2_5E,(_ZN41_INTERNAL_34e3e5d4_4_k_cu_f8406be2_2191794cuda3std3__45__cpo4rendE - _ZN41_INTERNAL_34e3e5d4_4_k_cu_f8406be2_2191796thrust24THRUST_300001_SM_1000_NS12placeholders2_5E)
_ZN41_INTERNAL_34e3e5d4_4_k_cu_f8406be2_2191796thrust24THRUST_300001_SM_1000_NS12placeholders2_5E:
	.zero		1
	.type		_ZN41_INTERNAL_34e3e5d4_4_k_cu_f8406be2_2191794cuda3std3__45__cpo4rendE,@object
	.size		_ZN41_INTERNAL_34e3e5d4_4_k_cu_f8406be2_2191794cuda3std3__45__cpo4rendE,(_ZN41_INTERNAL_34e3e5d4_4_k_cu_f8406be2_2191794cuda3std6ranges3__45__cpo9iter_swapE - _ZN41_INTERNAL_34e3e5d4_4_k_cu_f8406be2_2191794cuda3std3__45__cpo4rendE)
_ZN41_INTERNAL_34e3e5d4_4_k_cu_f8406be2_2191794cuda3std3__45__cpo4rendE:
	.zero		1
	.type		_ZN41_INTERNAL_34e3e5d4_4_k_cu_f8406be2_2191794cuda3std6ranges3__45__cpo9iter_swapE,@object
	.size		_ZN41_INTERNAL_34e3e5d4_4_k_cu_f8406be2_2191794cuda3std6ranges3__45__cpo9iter_swapE,(_ZN41_INTERNAL_34e3e5d4_4_k_cu_f8406be2_2191794cuda3std3__48unexpectE - _ZN41_INTERNAL_34e3e5d4_4_k_cu_f8406be2_2191794cuda3std6ranges3__45__cpo9iter_swapE)
_ZN41_INTERNAL_34e3e5d4_4_k_cu_f8406be2_2191794cuda3std6ranges3__45__cpo9iter_swapE:
	.zero		1
	.type		_ZN41_INTERNAL_34e3e5d4_4_k_cu_f8406be2_2191794cuda3std3__48unexpectE,@object
	.size		_ZN41_INTERNAL_34e3e5d4_4_k_cu_f8406be2_2191794cuda3std3__48unexpectE,(_ZN41_INTERNAL_34e3e5d4_4_k_cu_f8406be2_2191796thrust24THRUST_300001_SM_1000_NS8cuda_cub3parE - _ZN41_INTERNAL_34e3e5d4_4_k_cu_f8406be2_2191794cuda3std3__48unexpectE)
_ZN41_INTERNAL_34e3e5d4_4_k_cu_f8406be2_2191794cuda3std3__48unexpectE:
	.zero		1
	.type		_ZN41_INTERNAL_34e3e5d4_4_k_cu_f8406be2_2191796thrust24THRUST_300001_SM_1000_NS8cuda_cub3parE,@object
	.size		_ZN41_INTERNAL_34e3e5d4_4_k_cu_f8406be2_2191796thrust24THRUST_300001_SM_1000_NS8cuda_cub3parE,(.L_29 - _ZN41_INTERNAL_34e3e5d4_4_k_cu_f8406be2_2191796thrust24THRUST_300001_SM_1000_NS8cuda_cub3parE)
_ZN41_INTERNAL_34e3e5d4_4_k_cu_f8406be2_2191796thrust24THRUST_300001_SM_1000_NS8cuda_cub3parE:
	.zero		1
.L_29:


//--------------------- .nv.constant0._ZN3cub18CUB_300001_SM_10006detail11EmptyKernelIvEEvv --------------------------
	.section	.nv.constant0._ZN3cub18CUB_300001_SM_10006detail11EmptyKernelIvEEvv,"a",@progbits
	.sectionflags	@""
	.align	4
.nv.constant0._ZN3cub18CUB_300001_SM_10006detail11EmptyKernelIvEEvv:
	.zero		896


//--------------------- SYMBOLS --------------------------

	.type		.nv.reservedSmem.offset0,@object
	.size		.nv.reservedSmem.offset0,0x4
